	.headerflags	@"EF_CUDA_TEXMODE_UNIFIED EF_CUDA_64BIT_ADDRESS EF_CUDA_SM80 EF_CUDA_VIRTUAL_SM(EF_CUDA_SM80)"
	.elftype	@"ET_EXEC"


//--------------------- .nv.info                  --------------------------
	.section	.nv.info,"",@"SHT_CUDA_INFO"
	.align	4


	//----- nvinfo : EIATTR_REGCOUNT
	.align		4
        /*0000*/ 	.byte	0x04, 0x2f
        /*0002*/ 	.short	(.L_1 - .L_0)
	.align		4
.L_0:
        /*0004*/ 	.word	index@(candidate0)
        /*0008*/ 	.word	0x0000001c


	//----- nvinfo : EIATTR_MAX_STACK_SIZE
	.align		4
.L_1:
        /*000c*/ 	.byte	0x04, 0x23
        /*000e*/ 	.short	(.L_3 - .L_2)
	.align		4
.L_2:
        /*0010*/ 	.word	index@(candidate0)
        /*0014*/ 	.word	0x00000000


	//----- nvinfo : EIATTR_MIN_STACK_SIZE
	.align		4
.L_3:
        /*0018*/ 	.byte	0x04, 0x12
        /*001a*/ 	.short	(.L_5 - .L_4)
	.align		4
.L_4:
        /*001c*/ 	.word	index@(candidate0)
        /*0020*/ 	.word	0x00000000


	//----- nvinfo : EIATTR_FRAME_SIZE
	.align		4
.L_5:
        /*0024*/ 	.byte	0x04, 0x11
        /*0026*/ 	.short	(.L_7 - .L_6)
	.align		4
.L_6:
        /*0028*/ 	.word	index@(candidate0)
        /*002c*/ 	.word	0x00000000
.L_7:


//--------------------- .nv.info.candidate0       --------------------------
	.section	.nv.info.candidate0,"",@"SHT_CUDA_INFO"
	.align	4


	//----- nvinfo : EIATTR_CUDA_API_VERSION
	.align		4
        /*0000*/ 	.byte	0x04, 0x37
        /*0002*/ 	.short	(.L_9 - .L_8)
.L_8:
        /*0004*/ 	.word	0x00000075


	//----- nvinfo : EIATTR_SW2861232_WAR
	.align		4
.L_9:
        /*0008*/ 	.byte	0x01, 0x35
	.zero		2


	//----- nvinfo : EIATTR_PARAM_CBANK
	.align		4
        /*000c*/ 	.byte	0x04, 0x0a
        /*000e*/ 	.short	(.L_11 - .L_10)
	.align		4
.L_10:
        /*0010*/ 	.word	index@(.nv.constant0.candidate0)
        /*0014*/ 	.short	0x0160
        /*0016*/ 	.short	0x0018


	//----- nvinfo : EIATTR_CBANK_PARAM_SIZE
	.align		4
.L_11:
        /*0018*/ 	.byte	0x03, 0x19
        /*001a*/ 	.short	0x0018


	//----- nvinfo : EIATTR_KPARAM_INFO
	.align		4
        /*001c*/ 	.byte	0x04, 0x17
        /*001e*/ 	.short	(.L_13 - .L_12)
.L_12:
        /*0020*/ 	.word	0x00000000
        /*0024*/ 	.short	0x0002
        /*0026*/ 	.short	0x0010
        /*0028*/ 	.byte	0x00, 0xf0, 0x21, 0x00


	//----- nvinfo : EIATTR_KPARAM_INFO
	.align		4
.L_13:
        /*002c*/ 	.byte	0x04, 0x17
        /*002e*/ 	.short	(.L_15 - .L_14)
.L_14:
        /*0030*/ 	.word	0x00000000
        /*0034*/ 	.short	0x0001
        /*0036*/ 	.short	0x0008
        /*0038*/ 	.byte	0x00, 0xf0, 0x21, 0x00


	//----- nvinfo : EIATTR_KPARAM_INFO
	.align		4
.L_15:
        /*003c*/ 	.byte	0x04, 0x17
        /*003e*/ 	.short	(.L_17 - .L_16)
.L_16:
        /*0040*/ 	.word	0x00000000
        /*0044*/ 	.short	0x0000
        /*0046*/ 	.short	0x0000
        /*0048*/ 	.byte	0x00, 0xf0, 0x21, 0x00


	//----- nvinfo : EIATTR_MAXREG_COUNT
	.align		4
.L_17:
        /*004c*/ 	.byte	0x03, 0x1b
        /*004e*/ 	.short	0x00ff


	//----- nvinfo : EIATTR_EXIT_INSTR_OFFSETS
	.align		4
        /*0050*/ 	.byte	0x04, 0x1c
        /*0052*/ 	.short	(.L_19 - .L_18)


	//   ....[0]....
.L_18:
        /*0054*/ 	.word	0x00001270


	//----- nvinfo : EIATTR_MAX_THREADS
	.align		4
.L_19:
        /*0058*/ 	.byte	0x04, 0x05
        /*005a*/ 	.short	(.L_21 - .L_20)
.L_20:
        /*005c*/ 	.word	0x0000000e
        /*0060*/ 	.word	0x00000001
        /*0064*/ 	.word	0x00000001


	//----- nvinfo : EIATTR_CRS_STACK_SIZE
	.align		4
.L_21:
        /*0068*/ 	.byte	0x04, 0x1e
        /*006a*/ 	.short	(.L_23 - .L_22)
.L_22:
        /*006c*/ 	.word	0x00000000
.L_23:


//--------------------- .nv.rel.action            --------------------------
	.section	.nv.rel.action,"",@"SHT_CUDA_RELOCINFO"
	.align	8
	.sectionentsize	8
        /*0000*/ 	.byte	0x4b, 0x00, 0x00, 0x00, 0x00, 0x00, 0x00, 0x00, 0x00, 0x02, 0x02, 0x08, 0x10, 0x0a, 0x2f, 0x22
        /* <DEDUP_REMOVED lines=13> */


//--------------------- .nv.constant0.candidate0  --------------------------
	.section	.nv.constant0.candidate0,"a",@progbits
	.align	4
.nv.constant0.candidate0:
	.zero		376


//--------------------- .text.candidate0          --------------------------
	.section	.text.candidate0,"ax",@progbits
	.sectionflags	@"SHF_BARRIERS=1"
	.sectioninfo	@"SHI_REGISTERS=28"
	.align	128
        .global         candidate0
        .type           candidate0,@function
        .size           candidate0,(.L_x_15 - candidate0)
        .other          candidate0,@"STO_CUDA_ENTRY STV_DEFAULT"
candidate0:
.text.candidate0:
[----:B------:R-:W-:-:S02]  /*0000*/  MOV R1, c[0x0][0x28] ;  /* 0x00000a0000017a02 */ /* 0x000fc40000000f00 */
[----:B------:R-:W0:Y:S01]  /*0010*/  S2R R9, SR_CTAID.X ;  /* 0x0000000000097919 */ /* 0x000e220000002500 */
[----:B------:R-:W-:-:S03]  /*0020*/  IMAD.MOV.U32 R8, RZ, RZ, RZ ;  /* 0x000000ffff087224 */ /* 0x000fc600078e00ff */
[----:B------:R-:W1:Y:S01]  /*0030*/  S2R R5, SR_TID.X ;  /* 0x0000000000057919 */ /* 0x000e620000002100 */
[----:B------:R-:W-:Y:S01]  /*0040*/  HFMA2.MMA R2, -RZ, RZ, 0, 0 ;  /* 0x00000000ff027435 */ /* 0x000fe200000001ff */
[----:B------:R-:W-:Y:S01]  /*0050*/  ULDC.64 UR4, c[0x0][0x118] ;  /* 0x0000460000047ab9 */ /* 0x000fe20000000a00 */
[----:B------:R-:W-:Y:S01]  /*0060*/  HFMA2.MMA R4, -RZ, RZ, 0, 2.384185791015625e-07 ;  /* 0x00000004ff047435 */ /* 0x000fe200000001ff */
[----:B0-----:R-:W-:Y:S01]  /*0070*/  IMAD.HI R0, R9, -0x6db6db6d, R8 ;  /* 0x9249249309007827 */ /* 0x001fe200078e0208 */
[----:B-1----:R-:W-:-:S04]  /*0080*/  ISETP.GT.AND P0, PT, R5, 0x5, PT ;  /* 0x000000050500780c */ /* 0x002fc80003f04270 */
[----:B------:R-:W-:-:S04]  /*0090*/  SHF.R.U32.HI R3, RZ, 0x1f, R0 ;  /* 0x0000001fff037819 */ /* 0x000fc80000011600 */
[----:B------:R-:W-:Y:S01]  /*00a0*/  LEA.HI.SX32 R0, R0, R3, 0x1e ;  /* 0x0000000300007211 */ /* 0x000fe200078ff2ff */
[----:B------:R-:W-:-:S04]  /*00b0*/  IMAD.SHL.U32 R3, R5, 0x2, RZ ;  /* 0x0000000205037824 */ /* 0x000fc800078e00ff */
[----:B------:R-:W-:-:S04]  /*00c0*/  IMAD.HI R12, R3, -0x77777777, R2 ;  /* 0x88888889030c7827 */ /* 0x000fc800078e0202 */
[----:B------:R-:W-:Y:S01]  /*00d0*/  @!P0 IMAD R11, R0, 0x6, R5 ;  /* 0x00000006000b8824 */ /* 0x000fe200078e0205 */
[----:B------:R-:W-:-:S03]  /*00e0*/  SHF.R.U32.HI R15, RZ, 0x1f, R12 ;  /* 0x0000001fff0f7819 */ /* 0x000fc6000001160c */
[----:B------:R-:W-:Y:S01]  /*00f0*/  @!P0 IMAD R11, R11, 0x3, RZ ;  /* 0x000000030b0b8824 */ /* 0x000fe200078e02ff */
[----:B------:R-:W-:Y:S01]  /*0100*/  LEA.HI.SX32 R15, R12, R15, 0x1d ;  /* 0x0000000f0c0f7211 */ /* 0x000fe200078feaff */
[----:B------:R-:W-:Y:S02]  /*0110*/  IMAD R9, R0, -0x7, R9 ;  /* 0xfffffff900097824 */ /* 0x000fe400078e0209 */
[----:B------:R-:W-:Y:S01]  /*0120*/  @!P0 IMAD.WIDE R10, R11, R4, c[0x0][0x168] ;  /* 0x00005a000b0a8625 */ /* 0x000fe200078e0204 */
[----:B------:R-:W-:-:S04]  /*0130*/  IADD3 R13, R3, 0x1, RZ ;  /* 0x00000001030d7810 */ /* 0x000fc80007ffe0ff */
[----:B------:R0:W5:Y:S04]  /*0140*/  @!P0 LDG.E.CONSTANT R6, [R10.64] ;  /* 0x000000040a068981 */ /* 0x000168000c1e9900 */
[----:B------:R0:W5:Y:S04]  /*0150*/  @!P0 LDG.E.CONSTANT R7, [R10.64+0x4] ;  /* 0x000004040a078981 */ /* 0x000168000c1e9900 */
[----:B------:R0:W5:Y:S01]  /*0160*/  @!P0 LDG.E.CONSTANT R8, [R10.64+0x8] ;  /* 0x000008040a088981 */ /* 0x000162000c1e9900 */
[----:B------:R-:W-:Y:S01]  /*0170*/  IADD3 R19, R3, 0x1c, RZ ;  /* 0x0000001c03137810 */ /* 0x000fe20007ffe0ff */
[----:B------:R-:W-:Y:S01]  /*0180*/  IMAD.MOV.U32 R12, RZ, RZ, RZ ;  /* 0x000000ffff0c7224 */ /* 0x000fe200078e00ff */
[----:B------:R-:W-:Y:S01]  /*0190*/  MOV R18, RZ ;  /* 0x000000ff00127202 */ /* 0x000fe20000000f00 */
[----:B------:R-:W-:Y:S01]  /*01a0*/  BSSY B0, `(.L_x_0) ;  /* 0x0000016000007945 */ /* 0x000fe20003800000 */
[----:B------:R-:W-:-:S02]  /*01b0*/  IMAD.MOV.U32 R20, RZ, RZ, RZ ;  /* 0x000000ffff147224 */ /* 0x000fc400078e00ff */
[----:B------:R-:W-:-:S04]  /*01c0*/  IMAD.HI R14, R13, -0x77777777, R12 ;  /* 0x888888890d0e7827 */ /* 0x000fc800078e020c */
[----:B0-----:R-:W-:Y:S02]  /*01d0*/  IMAD R11, R9, 0x2, R15 ;  /* 0x00000002090b7824 */ /* 0x001fe400078e020f */
[----:B------:R-:W-:-:S03]  /*01e0*/  IMAD.HI R10, R19, -0x49f49f49, R18 ;  /* 0xb60b60b7130a7827 */ /* 0x000fc600078e0212 */
[----:B------:R-:W-:Y:S02]  /*01f0*/  ISETP.GE.AND P1, PT, R11, 0x1, PT ;  /* 0x000000010b00780c */ /* 0x000fe40003f26270 */
[----:B------:R-:W-:Y:S02]  /*0200*/  SHF.R.U32.HI R11, RZ, 0x1f, R14 ;  /* 0x0000001fff0b7819 */ /* 0x000fe4000001160e */
[----:B------:R-:W-:Y:S02]  /*0210*/  SHF.R.U32.HI R17, RZ, 0x1f, R10 ;  /* 0x0000001fff117819 */ /* 0x000fe4000001160a */
[----:B------:R-:W-:Y:S02]  /*0220*/  LEA.HI.SX32 R21, R14, R11, 0x1d ;  /* 0x0000000b0e157211 */ /* 0x000fe400078feaff */
[----:B------:R-:W-:Y:S01]  /*0230*/  LEA.HI.SX32 R14, R10, R17, 0x1b ;  /* 0x000000110a0e7211 */ /* 0x000fe200078fdaff */
[----:B------:R-:W-:-:S04]  /*0240*/  HFMA2.MMA R10, -RZ, RZ, 0, 0 ;  /* 0x00000000ff0a7435 */ /* 0x000fc800000001ff */
[----:B------:R-:W-:Y:S05]  /*0250*/  @!P1 BRA `(.L_x_1) ;  /* 0x000000a000009947 */ /* 0x000fea0003800000 */
[----:B------:R-:W-:-:S05]  /*0260*/  IMAD R11, R15, -0xf, R3 ;  /* 0xfffffff10f0b7824 */ /* 0x000fca00078e0203 */
[----:B------:R-:W-:-:S13]  /*0270*/  ISETP.GE.AND P1, PT, R11, 0x1, PT ;  /* 0x000000010b00780c */ /* 0x000fda0003f26270 */
[----:B------:R-:W-:Y:S05]  /*0280*/  @!P1 BRA `(.L_x_1) ;  /* 0x0000007000009947 */ /* 0x000fea0003800000 */
[----:B------:R-:W-:Y:S01]  /*0290*/  IMAD R16, R0, 0xe, R9 ;  /* 0x0000000e00107824 */ /* 0x000fe200078e0209 */
[----:B------:R-:W-:-:S03]  /*02a0*/  MOV R17, 0x4 ;  /* 0x0000000400117802 */ /* 0x000fc60000000f00 */
[----:B------:R-:W-:-:S05]  /*02b0*/  IMAD R16, R16, 0x1c, RZ ;  /* 0x0000001c10107824 */ /* 0x000fca00078e02ff */
[----:B------:R-:W-:-:S05]  /*02c0*/  IADD3 R16, R16, -0xf, R11 ;  /* 0xfffffff110107810 */ /* 0x000fca0007ffe00b */
[----:B------:R-:W-:-:S04]  /*02d0*/  IMAD R16, R15, 0xe, R16 ;  /* 0x0000000e0f107824 */ /* 0x000fc800078e0210 */
[----:B------:R-:W-:-:S05]  /*02e0*/  IMAD.WIDE R16, R16, R17, c[0x0][0x160] ;  /* 0x0000580010107625 */ /* 0x000fca00078e0211 */
[----:B------:R0:W5:Y:S02]  /*02f0*/  LDG.E.CONSTANT R20, [R16.64] ;  /* 0x0000000410147981 */ /* 0x000164000c1e9900 */
.L_x_1:
[----:B------:R-:W-:Y:S05]  /*0300*/  BSYNC B0 ;  /* 0x0000000000007941 */ /* 0x000fea0003800000 */
.L_x_0:
[----:B------:R-:W-:Y:S01]  /*0310*/  IMAD R11, R9, 0x2, R21 ;  /* 0x00000002090b7824 */ /* 0x000fe200078e0215 */
[----:B0-----:R-:W-:Y:S01]  /*0320*/  HFMA2.MMA R16, -RZ, RZ, 0, 0 ;  /* 0x00000000ff107435 */ /* 0x001fe200000001ff */
[----:B------:R-:W-:Y:S01]  /*0330*/  IADD3 R17, R3, 0x1d, RZ ;  /* 0x0000001d03117810 */ /* 0x000fe20007ffe0ff */
[----:B------:R-:W-:Y:S01]  /*0340*/  IMAD R19, R14, -0x2d, R19 ;  /* 0xffffffd30e137824 */ /* 0x000fe200078e0213 */
[----:B------:R-:W-:Y:S01]  /*0350*/  BSSY B0, `(.L_x_2) ;  /* 0x0000015000007945 */ /* 0x000fe20003800000 */
[----:B------:R-:W-:Y:S01]  /*0360*/  ISETP.GE.AND P1, PT, R11, 0x1, PT ;  /* 0x000000010b00780c */ /* 0x000fe20003f26270 */
[----:B------:R-:W-:Y:S01]  /*0370*/  IMAD.MOV.U32 R18, RZ, RZ, RZ ;  /* 0x000000ffff127224 */ /* 0x000fe200078e00ff */
[----:B-----5:R0:W-:Y:S03]  /*0380*/  STS [R5.X8], R20 ;  /* 0x0000001405007388 */ /* 0x0201e60000008800 */
[----:B------:R-:W-:-:S04]  /*0390*/  IMAD.HI R19, R19, -0x77777777, R18 ;  /* 0x8888888913137827 */ /* 0x000fc800078e0212 */
[----:B------:R-:W-:Y:S01]  /*03a0*/  IMAD.HI R15, R17, -0x49f49f49, R16 ;  /* 0xb60b60b7110f7827 */ /* 0x000fe200078e0210 */
[----:B0-----:R-:W-:-:S04]  /*03b0*/  SHF.R.U32.HI R20, RZ, 0x1f, R19 ;  /* 0x0000001fff147819 */ /* 0x001fc80000011613 */
[----:B------:R-:W-:-:S04]  /*03c0*/  SHF.R.U32.HI R18, RZ, 0x1f, R15 ;  /* 0x0000001fff127819 */ /* 0x000fc8000001160f */
[----:B------:R-:W-:Y:S02]  /*03d0*/  LEA.HI.SX32 R11, R15, R18, 0x1b ;  /* 0x000000120f0b7211 */ /* 0x000fe400078fdaff */
[----:B------:R-:W-:Y:S01]  /*03e0*/  MOV R18, RZ ;  /* 0x000000ff00127202 */ /* 0x000fe20000000f00 */
[----:B------:R-:W-:Y:S05]  /*03f0*/  @!P1 BRA `(.L_x_3) ;  /* 0x000000a000009947 */ /* 0x000fea0003800000 */
[----:B------:R-:W-:-:S05]  /*0400*/  IMAD R12, R21, -0xf, R13 ;  /* 0xfffffff1150c7824 */ /* 0x000fca00078e020d */
[----:B------:R-:W-:-:S13]  /*0410*/  ISETP.GE.AND P1, PT, R12, 0x1, PT ;  /* 0x000000010c00780c */ /* 0x000fda0003f26270 */
[----:B------:R-:W-:Y:S05]  /*0420*/  @!P1 BRA `(.L_x_3) ;  /* 0x0000007000009947 */ /* 0x000fea0003800000 */
[----:B------:R-:W-:-:S04]  /*0430*/  IMAD R13, R0, 0xe, R9 ;  /* 0x0000000e000d7824 */ /* 0x000fc800078e0209 */
[----:B------:R-:W-:-:S05]  /*0440*/  IMAD R13, R13, 0x1c, RZ ;  /* 0x0000001c0d0d7824 */ /* 0x000fca00078e02ff */
[----:B------:R-:W-:Y:S01]  /*0450*/  IADD3 R12, R13, -0xf, R12 ;  /* 0xfffffff10d0c7810 */ /* 0x000fe20007ffe00c */
[----:B------:R-:W-:-:S04]  /*0460*/  IMAD.MOV.U32 R13, RZ, RZ, 0x4 ;  /* 0x00000004ff0d7424 */ /* 0x000fc800078e00ff */
[----:B------:R-:W-:-:S04]  /*0470*/  IMAD R12, R21, 0xe, R12 ;  /* 0x0000000e150c7824 */ /* 0x000fc800078e020c */
[----:B------:R-:W-:-:S05]  /*0480*/  IMAD.WIDE R12, R12, R13, c[0x0][0x160] ;  /* 0x000058000c0c7625 */ /* 0x000fca00078e020d */
[----:B------:R0:W5:Y:S02]  /*0490*/  LDG.E.CONSTANT R18, [R12.64] ;  /* 0x000000040c127981 */ /* 0x000164000c1e9900 */
.L_x_3:
[----:B------:R-:W-:Y:S05]  /*04a0*/  BSYNC B0 ;  /* 0x0000000000007941 */ /* 0x000fea0003800000 */
.L_x_2:
[----:B------:R-:W-:Y:S01]  /*04b0*/  LEA.HI.SX32 R20, R19, R20, 0x1d ;  /* 0x0000001413147211 */ /* 0x000fe200078feaff */
[----:B0-----:R-:W-:Y:S01]  /*04c0*/  HFMA2.MMA R12, -RZ, RZ, 0, 0 ;  /* 0x00000000ff0c7435 */ /* 0x001fe200000001ff */
[----:B------:R-:W-:Y:S01]  /*04d0*/  IADD3 R13, R3, 0xb, RZ ;  /* 0x0000000b030d7810 */ /* 0x000fe20007ffe0ff */
[----:B------:R-:W-:Y:S01]  /*04e0*/  IMAD R17, R11, -0x2d, R17 ;  /* 0xffffffd30b117824 */ /* 0x000fe200078e0211 */
[----:B------:R-:W-:Y:S01]  /*04f0*/  MOV R16, RZ ;  /* 0x000000ff00107202 */ /* 0x000fe20000000f00 */
[----:B------:R-:W-:Y:S01]  /*0500*/  IMAD R15, R9, 0x2, R20 ;  /* 0x00000002090f7824 */ /* 0x000fe200078e0214 */
[----:B------:R-:W-:Y:S01]  /*0510*/  BSSY B0, `(.L_x_4) ;  /* 0x000001b000007945 */ /* 0x000fe20003800000 */
[----:B-----5:R0:W-:Y:S02]  /*0520*/  STS [R5.X8+0x4], R18 ;  /* 0x0000041205007388 */ /* 0x0201e40000008800 */
[----:B------:R-:W-:Y:S01]  /*0530*/  IMAD.HI R16, R17, -0x77777777, R16 ;  /* 0x8888888911107827 */ /* 0x000fe200078e0210 */
[----:B------:R-:W-:-:S03]  /*0540*/  ISETP.GE.AND P1, PT, R15, 0x1, PT ;  /* 0x000000010f00780c */ /* 0x000fc60003f26270 */
[----:B------:R-:W-:Y:S01]  /*0550*/  IMAD.HI R19, R13, -0x49f49f49, R12 ;  /* 0xb60b60b70d137827 */ /* 0x000fe200078e020c */
[----:B------:R-:W-:-:S03]  /*0560*/  SHF.R.U32.HI R15, RZ, 0x1f, R16 ;  /* 0x0000001fff0f7819 */ /* 0x000fc60000011610 */
[----:B0-----:R-:W-:Y:S01]  /*0570*/  IMAD.MOV.U32 R18, RZ, RZ, RZ ;  /* 0x000000ffff127224 */ /* 0x001fe200078e00ff */
[----:B------:R-:W-:-:S04]  /*0580*/  SHF.R.U32.HI R22, RZ, 0x1f, R19 ;  /* 0x0000001fff167819 */ /* 0x000fc80000011613 */
[----:B------:R-:W-:Y:S02]  /*0590*/  LEA.HI.SX32 R19, R19, R22, 0x1b ;  /* 0x0000001613137211 */ /* 0x000fe400078fdaff */
[----:B------:R-:W-:Y:S01]  /*05a0*/  LEA.HI.SX32 R22, R16, R15, 0x1d ;  /* 0x0000000f10167211 */ /* 0x000fe200078feaff */
[----:B------:R-:W-:Y:S05]  /*05b0*/  @!P1 BRA `(.L_x_5) ;  /* 0x0000010000009947 */ /* 0x000fea0003800000 */
[----:B------:R-:W-:Y:S02]  /*05c0*/  IADD3 R17, R3, 0xd, RZ ;  /* 0x0000000d03117810 */ /* 0x000fe40007ffe0ff */
[----:B------:R-:W-:-:S05]  /*05d0*/  MOV R16, RZ ;  /* 0x000000ff00107202 */ /* 0x000fca0000000f00 */
[----:B------:R-:W-:-:S05]  /*05e0*/  IMAD.HI R15, R17, -0x77777777, R16 ;  /* 0x88888889110f7827 */ /* 0x000fca00078e0210 */
[----:B------:R-:W-:-:S04]  /*05f0*/  SHF.R.U32.HI R16, RZ, 0x1f, R15 ;  /* 0x0000001fff107819 */ /* 0x000fc8000001160f */
[----:B------:R-:W-:-:S05]  /*0600*/  LEA.HI.SX32 R16, R15, R16, 0x1d ;  /* 0x000000100f107211 */ /* 0x000fca00078feaff */
[----:B------:R-:W-:-:S05]  /*0610*/  IMAD R16, R16, -0xf, R17 ;  /* 0xfffffff110107824 */ /* 0x000fca00078e0211 */
[----:B------:R-:W-:-:S13]  /*0620*/  ISETP.GE.AND P1, PT, R16, 0x1, PT ;  /* 0x000000011000780c */ /* 0x000fda0003f26270 */
[----:B------:R-:W-:Y:S05]  /*0630*/  @!P1 BRA `(.L_x_5) ;  /* 0x0000008000009947 */ /* 0x000fea0003800000 */
[----:B------:R-:W-:-:S04]  /*0640*/  IMAD R15, R0, 0xe, R9 ;  /* 0x0000000e000f7824 */ /* 0x000fc800078e0209 */
[----:B------:R-:W-:-:S05]  /*0650*/  IMAD R15, R15, 0x1c, RZ ;  /* 0x0000001c0f0f7824 */ /* 0x000fca00078e02ff */
[----:B------:R-:W-:-:S05]  /*0660*/  IADD3 R15, R15, -0xf, R16 ;  /* 0xfffffff10f0f7810 */ /* 0x000fca0007ffe010 */
[----:B------:R-:W-:Y:S02]  /*0670*/  IMAD R15, R14, 0xc4, R15 ;  /* 0x000000c40e0f7824 */ /* 0x000fe400078e020f */
[----:B------:R-:W-:Y:S02]  /*0680*/  IMAD.MOV.U32 R14, RZ, RZ, 0x4 ;  /* 0x00000004ff0e7424 */ /* 0x000fe400078e00ff */
[----:B------:R-:W-:-:S04]  /*0690*/  IMAD R15, R20, 0xe, R15 ;  /* 0x0000000e140f7824 */ /* 0x000fc800078e020f */
[----:B------:R-:W-:-:S05]  /*06a0*/  IMAD.WIDE R14, R15, R14, c[0x0][0x160] ;  /* 0x000058000f0e7625 */ /* 0x000fca00078e020e */
[----:B------:R0:W5:Y:S02]  /*06b0*/  LDG.E.CONSTANT R18, [R14.64] ;  /* 0x000000040e127981 */ /* 0x000164000c1e9900 */
.L_x_5:
[----:B------:R-:W-:Y:S05]  /*06c0*/  BSYNC B0 ;  /* 0x0000000000007941 */ /* 0x000fea0003800000 */
.L_x_4:
[----:B------:R-:W-:Y:S01]  /*06d0*/  LEA R16, R9, R22, 0x1 ;  /* 0x0000001609107211 */ /* 0x000fe200078e08ff */
[----:B0-----:R-:W-:Y:S01]  /*06e0*/  IMAD.MOV.U32 R14, RZ, RZ, RZ ;  /* 0x000000ffff0e7224 */ /* 0x001fe200078e00ff */
[----:B------:R-:W-:Y:S01]  /*06f0*/  IADD3 R15, R3, 0xc, RZ ;  /* 0x0000000c030f7810 */ /* 0x000fe20007ffe0ff */
[----:B------:R-:W-:Y:S01]  /*0700*/  IMAD R17, R19, -0x2d, R13 ;  /* 0xffffffd313117824 */ /* 0x000fe200078e020d */
[----:B------:R-:W-:Y:S01]  /*0710*/  ISETP.GE.AND P1, PT, R16, 0x1, PT ;  /* 0x000000011000780c */ /* 0x000fe20003f26270 */
[----:B------:R-:W-:Y:S01]  /*0720*/  HFMA2.MMA R16, -RZ, RZ, 0, 0 ;  /* 0x00000000ff107435 */ /* 0x000fe200000001ff */
[----:B------:R-:W-:Y:S01]  /*0730*/  BSSY B0, `(.L_x_6) ;  /* 0x0000019000007945 */ /* 0x000fe20003800000 */
[----:B------:R-:W-:Y:S01]  /*0740*/  IMAD.HI R19, R15, -0x49f49f49, R14 ;  /* 0xb60b60b70f137827 */ /* 0x000fe200078e020e */
[----:B-----5:R0:W-:Y:S07]  /*0750*/  STS [R5.X8+0x70], R18 ;  /* 0x0000701205007388 */ /* 0x0201ee0000008800 */
[----:B------:R-:W-:Y:S01]  /*0760*/  IMAD.HI R20, R17, -0x77777777, R16 ;  /* 0x8888888911147827 */ /* 0x000fe200078e0210 */
[----:B------:R-:W-:-:S02]  /*0770*/  SHF.R.U32.HI R16, RZ, 0x1f, R19 ;  /* 0x0000001fff107819 */ /* 0x000fc40000011613 */
[----:B0-----:R-:W-:Y:S02]  /*0780*/  MOV R18, RZ ;  /* 0x000000ff00127202 */ /* 0x001fe40000000f00 */
[----:B------:R-:W-:Y:S02]  /*0790*/  LEA.HI.SX32 R23, R19, R16, 0x1b ;  /* 0x0000001013177211 */ /* 0x000fe400078fdaff */
[----:B------:R-:W-:Y:S01]  /*07a0*/  SHF.R.U32.HI R21, RZ, 0x1f, R20 ;  /* 0x0000001fff157819 */ /* 0x000fe20000011614 */
[----:B------:R-:W-:Y:S05]  /*07b0*/  @!P1 BRA `(.L_x_7) ;  /* 0x0000010000009947 */ /* 0x000fea0003800000 */
[----:B------:R-:W-:Y:S01]  /*07c0*/  IADD3 R17, R3, 0xe, RZ ;  /* 0x0000000e03117810 */ /* 0x000fe20007ffe0ff */
[----:B------:R-:W-:-:S04]  /*07d0*/  IMAD.MOV.U32 R16, RZ, RZ, RZ ;  /* 0x000000ffff107224 */ /* 0x000fc800078e00ff */
        /* <DEDUP_REMOVED lines=9> */
[----:B------:R-:W-:Y:S01]  /*0870*/  IMAD R11, R11, 0xc4, R16 ;  /* 0x000000c40b0b7824 */ /* 0x000fe200078e0210 */
[----:B------:R-:W-:-:S03]  /*0880*/  HFMA2.MMA R16, -RZ, RZ, 0, 2.384185791015625e-07 ;  /* 0x00000004ff107435 */ /* 0x000fc600000001ff */
[----:B------:R-:W-:-:S07]  /*0890*/  IMAD R11, R22, 0xe, R11 ;  /* 0x0000000e160b7824 */ /* 0x000fce00078e020b */
[----:B------:R-:W-:-:S05]  /*08a0*/  IMAD.WIDE R16, R11, R16, c[0x0][0x160] ;  /* 0x000058000b107625 */ /* 0x000fca00078e0210 */
[----:B------:R0:W5:Y:S02]  /*08b0*/  LDG.E.CONSTANT R18, [R16.64] ;  /* 0x0000000410127981 */ /* 0x000164000c1e9900 */
.L_x_7:
[----:B------:R-:W-:Y:S05]  /*08c0*/  BSYNC B0 ;  /* 0x0000000000007941 */ /* 0x000fea0003800000 */
.L_x_6:
[----:B------:R-:W-:Y:S01]  /*08d0*/  LEA.HI.SX32 R20, R20, R21, 0x1d ;  /* 0x0000001514147211 */ /* 0x000fe200078feaff */
[----:B-----5:R1:W-:Y:S01]  /*08e0*/  STS [R5.X8+0x74], R18 ;  /* 0x0000741205007388 */ /* 0x0203e20000008800 */
[----:B0-----:R-:W-:Y:S01]  /*08f0*/  IMAD R17, R23, -0x2d, R15 ;  /* 0xffffffd317117824 */ /* 0x001fe200078e020f */
[----:B------:R-:W-:Y:S01]  /*0900*/  BSSY B0, `(.L_x_8) ;  /* 0x000001c000007945 */ /* 0x000fe20003800000 */
[----:B------:R-:W-:Y:S01]  /*0910*/  LEA R11, R9, R20, 0x1 ;  /* 0x00000014090b7211 */ /* 0x000fe200078e08ff */
[----:B------:R-:W-:-:S03]  /*0920*/  IMAD.MOV.U32 R16, RZ, RZ, RZ ;  /* 0x000000ffff107224 */ /* 0x000fc600078e00ff */
[----:B------:R-:W-:Y:S01]  /*0930*/  ISETP.GE.AND P1, PT, R11, 0x1, PT ;  /* 0x000000010b00780c */ /* 0x000fe20003f26270 */
[----:B------:R-:W-:Y:S01]  /*0940*/  IMAD.HI R17, R17, -0x77777777, R16 ;  /* 0x8888888911117827 */ /* 0x000fe200078e0210 */
[----:B------:R-:W-:-:S04]  /*0950*/  MOV R16, RZ ;  /* 0x000000ff00107202 */ /* 0x000fc80000000f00 */
[----:B------:R-:W-:-:S07]  /*0960*/  SHF.R.U32.HI R22, RZ, 0x1f, R17 ;  /* 0x0000001fff167819 */ /* 0x000fce0000011611 */
[----:B------:R-:W-:Y:S05]  /*0970*/  @!P1 BRA `(.L_x_9) ;  /* 0x0000014000009947 */ /* 0x000fea0003800000 */
[----:B-1----:R-:W-:-:S10]  /*0980*/  HFMA2.MMA R12, -RZ, RZ, 0, 0 ;  /* 0x00000000ff0c7435 */ /* 0x002fd400000001ff */
[----:B------:R-:W-:-:S05]  /*0990*/  IMAD.HI R12, R13, -0x77777777, R12 ;  /* 0x888888890d0c7827 */ /* 0x000fca00078e020c */
[----:B------:R-:W-:-:S04]  /*09a0*/  SHF.R.U32.HI R11, RZ, 0x1f, R12 ;  /* 0x0000001fff0b7819 */ /* 0x000fc8000001160c */
[----:B------:R-:W-:-:S05]  /*09b0*/  LEA.HI.SX32 R11, R12, R11, 0x1d ;  /* 0x0000000b0c0b7211 */ /* 0x000fca00078feaff */
[----:B------:R-:W-:-:S05]  /*09c0*/  IMAD R11, R11, -0xf, R13 ;  /* 0xfffffff10b0b7824 */ /* 0x000fca00078e020d */
[----:B------:R-:W-:-:S13]  /*09d0*/  ISETP.GE.AND P1, PT, R11, 0x1, PT ;  /* 0x000000010b00780c */ /* 0x000fda0003f26270 */
[----:B------:R-:W-:Y:S05]  /*09e0*/  @!P1 BRA `(.L_x_9) ;  /* 0x000000d000009947 */ /* 0x000fea0003800000 */
[----:B------:R-:W-:Y:S01]  /*09f0*/  IADD3 R13, R3, 0x38, RZ ;  /* 0x00000038030d7810 */ /* 0x000fe20007ffe0ff */
[----:B------:R-:W-:Y:S02]  /*0a00*/  IMAD.MOV.U32 R12, RZ, RZ, RZ ;  /* 0x000000ffff0c7224 */ /* 0x000fe400078e00ff */
[----:B------:R-:W-:Y:S02]  /*0a10*/  IMAD R16, R0, 0xe, R9 ;  /* 0x0000000e00107824 */ /* 0x000fe400078e0209 */
[----:B------:R-:W-:-:S04]  /*0a20*/  IMAD.HI R12, R13, -0x49f49f49, R12 ;  /* 0xb60b60b70d0c7827 */ /* 0x000fc800078e020c */
[----:B------:R-:W-:Y:S01]  /*0a30*/  IMAD R16, R16, 0x1c, RZ ;  /* 0x0000001c10107824 */ /* 0x000fe200078e02ff */
[----:B------:R-:W-:-:S04]  /*0a40*/  SHF.R.U32.HI R13, RZ, 0x1f, R12 ;  /* 0x0000001fff0d7819 */ /* 0x000fc8000001160c */
[----:B------:R-:W-:Y:S02]  /*0a50*/  IADD3 R16, R16, -0xf, R11 ;  /* 0xfffffff110107810 */ /* 0x000fe40007ffe00b */
[----:B------:R-:W-:Y:S02]  /*0a60*/  LEA.HI.SX32 R13, R12, R13, 0x1b ;  /* 0x0000000d0c0d7211 */ /* 0x000fe400078fdaff */
[----:B------:R-:W-:-:S03]  /*0a70*/  MOV R12, 0x4 ;  /* 0x00000004000c7802 */ /* 0x000fc60000000f00 */
[----:B------:R-:W-:-:S04]  /*0a80*/  IMAD R13, R13, 0xc4, R16 ;  /* 0x000000c40d0d7824 */ /* 0x000fc800078e0210 */
[----:B------:R-:W-:-:S04]  /*0a90*/  IMAD R13, R20, 0xe, R13 ;  /* 0x0000000e140d7824 */ /* 0x000fc800078e020d */
[----:B------:R-:W-:-:S05]  /*0aa0*/  IMAD.WIDE R12, R13, R12, c[0x0][0x160] ;  /* 0x000058000d0c7625 */ /* 0x000fca00078e020c */
[----:B------:R0:W5:Y:S02]  /*0ab0*/  LDG.E.CONSTANT R16, [R12.64] ;  /* 0x000000040c107981 */ /* 0x000164000c1e9900 */
.L_x_9:
[----:B-1----:R-:W-:Y:S05]  /*0ac0*/  BSYNC B0 ;  /* 0x0000000000007941 */ /* 0x002fea0003800000 */
.L_x_8:
[----:B------:R-:W-:Y:S01]  /*0ad0*/  LEA.HI.SX32 R22, R17, R22, 0x1d ;  /* 0x0000001611167211 */ /* 0x000fe200078feaff */
[----:B-----5:R1:W-:Y:S01]  /*0ae0*/  STS [R5.X8+0xe0], R16 ;  /* 0x0000e01005007388 */ /* 0x0203e20000008800 */
[----:B------:R-:W-:Y:S02]  /*0af0*/  BSSY B0, `(.L_x_10) ;  /* 0x0000018000007945 */ /* 0x000fe40003800000 */
[----:B------:R-:W-:-:S04]  /*0b00*/  LEA R11, R9, R22, 0x1 ;  /* 0x00000016090b7211 */ /* 0x000fc800078e08ff */
[----:B------:R-:W-:-:S13]  /*0b10*/  ISETP.GE.AND P1, PT, R11, 0x1, PT ;  /* 0x000000010b00780c */ /* 0x000fda0003f26270 */
[----:B------:R-:W-:Y:S05]  /*0b20*/  @!P1 BRA `(.L_x_11) ;  /* 0x0000014000009947 */ /* 0x000fea0003800000 */
[----:B-1----:R-:W-:-:S04]  /*0b30*/  IMAD.MOV.U32 R14, RZ, RZ, RZ ;  /* 0x000000ffff0e7224 */ /* 0x002fc800078e00ff */
[----:B------:R-:W-:-:S05]  /*0b40*/  IMAD.HI R14, R15, -0x77777777, R14 ;  /* 0x888888890f0e7827 */ /* 0x000fca00078e020e */
[----:B------:R-:W-:-:S04]  /*0b50*/  SHF.R.U32.HI R11, RZ, 0x1f, R14 ;  /* 0x0000001fff0b7819 */ /* 0x000fc8000001160e */
[----:B------:R-:W-:-:S05]  /*0b60*/  LEA.HI.SX32 R11, R14, R11, 0x1d ;  /* 0x0000000b0e0b7211 */ /* 0x000fca00078feaff */
[----:B------:R-:W-:-:S05]  /*0b70*/  IMAD R14, R11, -0xf, R15 ;  /* 0xfffffff10b0e7824 */ /* 0x000fca00078e020f */
[----:B------:R-:W-:-:S13]  /*0b80*/  ISETP.GE.AND P1, PT, R14, 0x1, PT ;  /* 0x000000010e00780c */ /* 0x000fda0003f26270 */
[----:B------:R-:W-:Y:S05]  /*0b90*/  @!P1 BRA `(.L_x_11) ;  /* 0x000000d000009947 */ /* 0x000fea0003800000 */
[----:B------:R-:W-:Y:S01]  /*0ba0*/  IADD3 R11, R3, 0x39, RZ ;  /* 0x00000039030b7810 */ /* 0x000fe20007ffe0ff */
[----:B0-----:R-:W-:Y:S01]  /*0bb0*/  IMAD R12, R0, 0xe, R9 ;  /* 0x0000000e000c7824 */ /* 0x001fe200078e0209 */
[----:B------:R-:W-:-:S03]  /*0bc0*/  MOV R10, RZ ;  /* 0x000000ff000a7202 */ /* 0x000fc60000000f00 */
[----:B------:R-:W-:Y:S02]  /*0bd0*/  IMAD R13, R12, 0x1c, RZ ;  /* 0x0000001c0c0d7824 */ /* 0x000fe400078e02ff */
[----:B------:R-:W-:-:S03]  /*0be0*/  IMAD.HI R10, R11, -0x49f49f49, R10 ;  /* 0xb60b60b70b0a7827 */ /* 0x000fc600078e020a */
[----:B------:R-:W-:Y:S02]  /*0bf0*/  IADD3 R14, R13, -0xf, R14 ;  /* 0xfffffff10d0e7810 */ /* 0x000fe40007ffe00e */
[----:B------:R-:W-:-:S04]  /*0c00*/  SHF.R.U32.HI R11, RZ, 0x1f, R10 ;  /* 0x0000001fff0b7819 */ /* 0x000fc8000001160a */
[----:B------:R-:W-:Y:S01]  /*0c10*/  LEA.HI.SX32 R11, R10, R11, 0x1b ;  /* 0x0000000b0a0b7211 */ /* 0x000fe200078fdaff */
[----:B------:R-:W-:-:S04]  /*0c20*/  HFMA2.MMA R10, -RZ, RZ, 0, 2.384185791015625e-07 ;  /* 0x00000004ff0a7435 */ /* 0x000fc800000001ff */
[----:B------:R-:W-:-:S04]  /*0c30*/  IMAD R11, R11, 0xc4, R14 ;  /* 0x000000c40b0b7824 */ /* 0x000fc800078e020e */
[----:B------:R-:W-:-:S04]  /*0c40*/  IMAD R11, R22, 0xe, R11 ;  /* 0x0000000e160b7824 */ /* 0x000fc800078e020b */
[----:B------:R-:W-:-:S06]  /*0c50*/  IMAD.WIDE R10, R11, R10, c[0x0][0x160] ;  /* 0x000058000b0a7625 */ /* 0x000fcc00078e020a */
[----:B------:R0:W5:Y:S02]  /*0c60*/  LDG.E.CONSTANT R10, [R10.64] ;  /* 0x000000040a0a7981 */ /* 0x000164000c1e9900 */
.L_x_11:
[----:B-1----:R-:W-:Y:S05]  /*0c70*/  BSYNC B0 ;  /* 0x0000000000007941 */ /* 0x002fea0003800000 */
.L_x_10:
[----:B-----5:R1:W-:Y:S01]  /*0c80*/  STS [R5.X8+0xe4], R10 ;  /* 0x0000e40a05007388 */ /* 0x0203e20000008800 */
[----:B0-----:R-:W-:Y:S01]  /*0c90*/  MOV R11, R5 ;  /* 0x00000005000b7202 */ /* 0x001fe20000000f00 */
[----:B------:R-:W-:Y:S01]  /*0ca0*/  BSSY B0, `(.L_x_12) ;  /* 0x0000034000007945 */ /* 0x000fe20003800000 */
[C---:B------:R-:W-:Y:S01]  /*0cb0*/  ISETP.GT.AND P1, PT, R5.reuse, 0x2, PT ;  /* 0x000000020500780c */ /* 0x040fe20003f24270 */
[----:B------:R-:W-:Y:S02]  /*0cc0*/  @!P0 IMAD R25, R5, 0xc, RZ ;  /* 0x0000000c05198824 */ /* 0x000fe400078e02ff */
[----:B-1----:R-:W-:-:S04]  /*0cd0*/  IMAD.MOV.U32 R10, RZ, RZ, RZ ;  /* 0x000000ffff0a7224 */ /* 0x002fc800078e00ff */
[----:B------:R-:W-:-:S05]  /*0ce0*/  IMAD.HI R12, R5, -0x6db6db6d, R10 ;  /* 0x92492493050c7827 */ /* 0x000fca00078e020a */
[----:B------:R-:W-:-:S04]  /*0cf0*/  SHF.R.U32.HI R11, RZ, 0x1f, R12 ;  /* 0x0000001fff0b7819 */ /* 0x000fc8000001160c */
[----:B------:R-:W-:-:S05]  /*0d00*/  LEA.HI.SX32 R12, R12, R11, 0x1e ;  /* 0x0000000b0c0c7211 */ /* 0x000fca00078ff2ff */
[----:B------:R-:W-:Y:S01]  /*0d10*/  IMAD R11, R12, -0x7, R5 ;  /* 0xfffffff90c0b7824 */ /* 0x000fe200078e0205 */
[----:B------:R-:W-:Y:S05]  /*0d20*/  @P1 BRA `(.L_x_13) ;  /* 0x000002b000001947 */ /* 0x000fea0003800000 */
[----:B------:R-:W-:Y:S01]  /*0d30*/  HFMA2.MMA R16, -RZ, RZ, 0, 0 ;  /* 0x00000000ff107435 */ /* 0x000fe200000001ff */
[C---:B------:R-:W-:Y:S01]  /*0d40*/  IADD3 R17, R3.reuse, 0x27, RZ ;  /* 0x0000002703117810 */ /* 0x040fe20007ffe0ff */
[----:B------:R-:W-:Y:S01]  /*0d50*/  IMAD.MOV.U32 R20, RZ, RZ, RZ ;  /* 0x000000ffff147224 */ /* 0x000fe200078e00ff */
[C---:B------:R-:W-:Y:S01]  /*0d60*/  IADD3 R21, R3.reuse, 0x28, RZ ;  /* 0x0000002803157810 */ /* 0x040fe20007ffe0ff */
[----:B------:R-:W-:Y:S01]  /*0d70*/  HFMA2.MMA R18, -RZ, RZ, 0, 0 ;  /* 0x00000000ff127435 */ /* 0x000fe200000001ff */
[C---:B------:R-:W-:Y:S02]  /*0d80*/  IADD3 R19, R3.reuse, 0x55, RZ ;  /* 0x0000005503137810 */ /* 0x040fe40007ffe0ff */
[----:B------:R-:W-:Y:S01]  /*0d90*/  IADD3 R15, R3, 0x54, RZ ;  /* 0x00000054030f7810 */ /* 0x000fe20007ffe0ff */
[----:B------:R-:W-:Y:S01]  /*0da0*/  IMAD.HI R10, R21, -0x49f49f49, R20 ;  /* 0xb60b60b7150a7827 */ /* 0x000fe200078e0214 */
[----:B------:R-:W-:-:S03]  /*0db0*/  MOV R14, RZ ;  /* 0x000000ff000e7202 */ /* 0x000fc60000000f00 */
[----:B------:R-:W-:Y:S01]  /*0dc0*/  IMAD.HI R2, R17, -0x49f49f49, R16 ;  /* 0xb60b60b711027827 */ /* 0x000fe200078e0210 */
[----:B------:R-:W-:-:S03]  /*0dd0*/  SHF.R.U32.HI R23, RZ, 0x1f, R10 ;  /* 0x0000001fff177819 */ /* 0x000fc6000001160a */
[----:B------:R-:W-:Y:S01]  /*0de0*/  IMAD.HI R18, R19, -0x49f49f49, R18 ;  /* 0xb60b60b713127827 */ /* 0x000fe200078e0212 */
[----:B------:R-:W-:Y:S02]  /*0df0*/  SHF.R.U32.HI R13, RZ, 0x1f, R2 ;  /* 0x0000001fff0d7819 */ /* 0x000fe40000011602 */
[----:B------:R-:W-:Y:S01]  /*0e00*/  LEA.HI.SX32 R23, R10, R23, 0x1b ;  /* 0x000000170a177211 */ /* 0x000fe200078fdaff */
[----:B------:R-:W-:Y:S01]  /*0e10*/  IMAD.HI R14, R15, -0x49f49f49, R14 ;  /* 0xb60b60b70f0e7827 */ /* 0x000fe200078e020e */
[----:B------:R-:W-:-:S03]  /*0e20*/  LEA.HI.SX32 R16, R2, R13, 0x1b ;  /* 0x0000000d02107211 */ /* 0x000fc600078fdaff */
[----:B------:R-:W-:Y:S01]  /*0e30*/  IMAD R2, R0, 0x188, R3 ;  /* 0x0000018800027824 */ /* 0x000fe200078e0203 */
[----:B------:R-:W-:Y:S01]  /*0e40*/  SHF.R.U32.HI R3, RZ, 0x1f, R18 ;  /* 0x0000001fff037819 */ /* 0x000fe20000011612 */
[----:B------:R-:W-:Y:S01]  /*0e50*/  IMAD R17, R16, -0x2d, R17 ;  /* 0xffffffd310117824 */ /* 0x000fe200078e0211 */
[----:B------:R-:W-:Y:S01]  /*0e60*/  SHF.R.U32.HI R13, RZ, 0x1f, R14 ;  /* 0x0000001fff0d7819 */ /* 0x000fe2000001160e */
[----:B------:R-:W-:Y:S01]  /*0e70*/  IMAD.MOV.U32 R16, RZ, RZ, RZ ;  /* 0x000000ffff107224 */ /* 0x000fe200078e00ff */
[----:B------:R-:W-:Y:S01]  /*0e80*/  LEA.HI.SX32 R18, R18, R3, 0x1b ;  /* 0x0000000312127211 */ /* 0x000fe200078fdaff */
[----:B------:R-:W-:Y:S01]  /*0e90*/  IMAD R21, R23, -0x2d, R21 ;  /* 0xffffffd317157824 */ /* 0x000fe200078e0215 */
[----:B------:R-:W-:Y:S01]  /*0ea0*/  LEA.HI.SX32 R13, R14, R13, 0x1b ;  /* 0x0000000d0e0d7211 */ /* 0x000fe200078fdaff */
[----:B------:R-:W-:Y:S01]  /*0eb0*/  IMAD R2, R9, 0x1c, R2 ;  /* 0x0000001c09027824 */ /* 0x000fe200078e0202 */
[----:B------:R-:W-:Y:S01]  /*0ec0*/  MOV R14, 0x4 ;  /* 0x00000004000e7802 */ /* 0x000fe20000000f00 */
[----:B------:R-:W-:-:S03]  /*0ed0*/  IMAD.HI R16, R17, -0x77777777, R16 ;  /* 0x8888888911107827 */ /* 0x000fc600078e0210 */
[C---:B------:R-:W-:Y:S01]  /*0ee0*/  IADD3 R10, R2.reuse, -0x6, RZ ;  /* 0xfffffffa020a7810 */ /* 0x040fe20007ffe0ff */
[----:B------:R-:W-:Y:S01]  /*0ef0*/  IMAD.HI R20, R21, -0x77777777, R20 ;  /* 0x8888888915147827 */ /* 0x000fe200078e0214 */
[----:B------:R-:W-:Y:S02]  /*0f00*/  SHF.R.U32.HI R3, RZ, 0x1f, R16 ;  /* 0x0000001fff037819 */ /* 0x000fe40000011610 */
[----:B------:R-:W-:Y:S01]  /*0f10*/  IADD3 R17, R2, -0x5, RZ ;  /* 0xfffffffb02117810 */ /* 0x000fe20007ffe0ff */
[----:B------:R-:W-:Y:S01]  /*0f20*/  IMAD R10, R13, 0xc4, R10 ;  /* 0x000000c40d0a7824 */ /* 0x000fe200078e020a */
[----:B------:R-:W-:Y:S02]  /*0f30*/  SHF.R.U32.HI R15, RZ, 0x1f, R20 ;  /* 0x0000001fff0f7819 */ /* 0x000fe40000011614 */
[----:B------:R-:W-:Y:S01]  /*0f40*/  LEA.HI.SX32 R3, R16, R3, 0x1d ;  /* 0x0000000310037211 */ /* 0x000fe200078feaff */
[----:B------:R-:W-:Y:S01]  /*0f50*/  IMAD R18, R18, 0xc4, R17 ;  /* 0x000000c412127824 */ /* 0x000fe200078e0211 */
[----:B------:R-:W-:-:S03]  /*0f60*/  LEA.HI.SX32 R15, R20, R15, 0x1d ;  /* 0x0000000f140f7211 */ /* 0x000fc600078feaff */
[----:B------:R-:W-:Y:S02]  /*0f70*/  IMAD R3, R3, 0xe, R10 ;  /* 0x0000000e03037824 */ /* 0x000fe400078e020a */
[----:B------:R-:W-:Y:S02]  /*0f80*/  IMAD R15, R15, 0xe, R18 ;  /* 0x0000000e0f0f7824 */ /* 0x000fe400078e0212 */
[----:B------:R-:W-:-:S04]  /*0f90*/  IMAD.WIDE R2, R3, R14, c[0x0][0x160] ;  /* 0x0000580003027625 */ /* 0x000fc800078e020e */
[----:B------:R-:W-:Y:S01]  /*0fa0*/  IMAD.WIDE R14, R15, R14, c[0x0][0x160] ;  /* 0x000058000f0e7625 */ /* 0x000fe200078e020e */
[----:B------:R-:W2:Y:S04]  /*0fb0*/  LDG.E.CONSTANT R16, [R2.64] ;  /* 0x0000000402107981 */ /* 0x000ea8000c1e9900 */
[----:B------:R-:W2:Y:S04]  /*0fc0*/  LDG.E.CONSTANT R17, [R14.64] ;  /* 0x000000040e117981 */ /* 0x000ea8000c1e9900 */
[----:B--2---:R0:W-:Y:S02]  /*0fd0*/  STS.64 [R5.X8+0x150], R16 ;  /* 0x0001501005007388 */ /* 0x0041e40000008a00 */
.L_x_13:
[----:B------:R-:W-:Y:S05]  /*0fe0*/  BSYNC B0 ;  /* 0x0000000000007941 */ /* 0x000fea0003800000 */
.L_x_12:
[----:B------:R-:W-:Y:S01]  /*0ff0*/  SHF.L.U32 R3, R11, 0x1, RZ ;  /* 0x000000010b037819 */ /* 0x000fe200000006ff */
[C---:B------:R-:W-:Y:S01]  /*1000*/  IMAD R24, R12.reuse, 0x24, RZ ;  /* 0x000000240c187824 */ /* 0x040fe200078e02ff */
[----:B------:R-:W-:Y:S01]  /*1010*/  @!P0 STS [R25+0x168], R6 ;  /* 0x0001680619008388 */ /* 0x000fe20000000800 */
[----:B------:R-:W-:-:S02]  /*1020*/  IMAD R11, R12, 0x31, R11 ;  /* 0x000000310c0b7824 */ /* 0x000fc400078e020b */
[----:B------:R-:W-:Y:S01]  /*1030*/  IMAD R3, R12, 0x2d, R3 ;  /* 0x0000002d0c037824 */ /* 0x000fe200078e0203 */
[----:B------:R-:W-:Y:S01]  /*1040*/  @!P0 STS [R25+0x16c], R7 ;  /* 0x00016c0719008388 */ /* 0x000fe20000000800 */
[----:B------:R-:W-:-:S03]  /*1050*/  IMAD R0, R0, 0x62, R11 ;  /* 0x0000006200007824 */ /* 0x000fc600078e020b */
[----:B------:R-:W-:Y:S04]  /*1060*/  @!P0 STS [R25+0x170], R8 ;  /* 0x0001700819008388 */ /* 0x000fe80000000800 */
[----:B------:R-:W-:Y:S06]  /*1070*/  BAR.SYNC 0x0 ;  /* 0x0000000000007b1d */ /* 0x000fec0000000000 */
[----:B------:R-:W-:Y:S04]  /*1080*/  LDS R2, [R24+0x168] ;  /* 0x0001680018027984 */ /* 0x000fe80000000800 */
[----:B0-----:R-:W0:Y:S04]  /*1090*/  LDS R5, [R3.X4] ;  /* 0x0000000003057984 */ /* 0x001e280000004800 */
[----:B------:R-:W-:Y:S04]  /*10a0*/  LDS R13, [R24+0x16c] ;  /* 0x00016c00180d7984 */ /* 0x000fe80000000800 */
[----:B------:R-:W1:Y:S04]  /*10b0*/  LDS R10, [R3.X4+0x4] ;  /* 0x00000400030a7984 */ /* 0x000e680000004800 */
[----:B------:R-:W-:Y:S04]  /*10c0*/  LDS R15, [R24+0x170] ;  /* 0x00017000180f7984 */ /* 0x000fe80000000800 */
[----:B------:R-:W2:Y:S04]  /*10d0*/  LDS R6, [R3.X4+0x8] ;  /* 0x0000080003067984 */ /* 0x000ea80000004800 */
[----:B------:R-:W-:Y:S04]  /*10e0*/  LDS R7, [R24+0x174] ;  /* 0x0001740018077984 */ /* 0x000fe80000000800 */
[----:B------:R-:W3:Y:S04]  /*10f0*/  LDS R8, [R3.X4+0x3c] ;  /* 0x00003c0003087984 */ /* 0x000ee80000004800 */
[----:B------:R-:W-:Y:S04]  /*1100*/  LDS R17, [R24+0x178] ;  /* 0x0001780018117984 */ /* 0x000fe80000000800 */
[----:B------:R-:W4:Y:S04]  /*1110*/  LDS R14, [R3.X4+0x40] ;  /* 0x00004000030e7984 */ /* 0x000f280000004800 */
[----:B------:R-:W-:Y:S04]  /*1120*/  LDS R19, [R24+0x17c] ;  /* 0x00017c0018137984 */ /* 0x000fe80000000800 */
[----:B------:R-:W5:Y:S01]  /*1130*/  LDS R16, [R3.X4+0x44] ;  /* 0x0000440003107984 */ /* 0x000f620000004800 */
[----:B0-----:R-:W-:-:S02]  /*1140*/  FFMA R2, R2, R5, RZ ;  /* 0x0000000502027223 */ /* 0x001fc400000000ff */
[----:B------:R-:W-:Y:S01]  /*1150*/  IMAD R5, R9, 0x7, R0 ;  /* 0x0000000709057824 */ /* 0x000fe200078e0200 */
[----:B------:R-:W-:Y:S03]  /*1160*/  LDS R21, [R24+0x180] ;  /* 0x0001800018157984 */ /* 0x000fe60000000800 */
[----:B------:R-:W-:Y:S01]  /*1170*/  IMAD.WIDE R4, R5, R4, c[0x0][0x170] ;  /* 0x00005c0005047625 */ /* 0x000fe200078e0204 */
[----:B------:R-:W0:Y:S03]  /*1180*/  LDS R18, [R3.X4+0x78] ;  /* 0x0000780003127984 */ /* 0x000e260000004800 */
[----:B-1----:R-:W-:Y:S01]  /*1190*/  FFMA R2, R13, R10, R2 ;  /* 0x0000000a0d027223 */ /* 0x002fe20000000002 */
[----:B------:R-:W-:Y:S04]  /*11a0*/  LDS R23, [R24+0x184] ;  /* 0x0001840018177984 */ /* 0x000fe80000000800 */
[----:B------:R-:W1:Y:S01]  /*11b0*/  LDS R20, [R3.X4+0x7c] ;  /* 0x00007c0003147984 */ /* 0x000e620000004800 */
[----:B--2---:R-:W-:-:S03]  /*11c0*/  FFMA R2, R15, R6, R2 ;  /* 0x000000060f027223 */ /* 0x004fc60000000002 */
[----:B------:R-:W-:Y:S04]  /*11d0*/  LDS R25, [R24+0x188] ;  /* 0x0001880018197984 */ /* 0x000fe80000000800 */
[----:B------:R-:W2:Y:S01]  /*11e0*/  LDS R22, [R3.X4+0x80] ;  /* 0x0000800003167984 */ /* 0x000ea20000004800 */
[----:B---3--:R-:W-:-:S04]  /*11f0*/  FFMA R2, R7, R8, R2 ;  /* 0x0000000807027223 */ /* 0x008fc80000000002 */
[----:B----4-:R-:W-:-:S04]  /*1200*/  FFMA R2, R17, R14, R2 ;  /* 0x0000000e11027223 */ /* 0x010fc80000000002 */
[----:B-----5:R-:W-:-:S04]  /*1210*/  FFMA R2, R19, R16, R2 ;  /* 0x0000001013027223 */ /* 0x020fc80000000002 */
[----:B0-----:R-:W-:-:S04]  /*1220*/  FFMA R2, R21, R18, R2 ;  /* 0x0000001215027223 */ /* 0x001fc80000000002 */
[----:B-1----:R-:W-:-:S04]  /*1230*/  FFMA R2, R23, R20, R2 ;  /* 0x0000001417027223 */ /* 0x002fc80000000002 */
[----:B--2---:R-:W-:-:S05]  /*1240*/  FFMA R2, R25, R22, R2 ;  /* 0x0000001619027223 */ /* 0x004fca0000000002 */
[----:B------:R-:W-:-:S05]  /*1250*/  FMNMX R3, RZ, R2, !PT ;  /* 0x00000002ff037209 */ /* 0x000fca0007800000 */
[----:B------:R-:W-:Y:S01]  /*1260*/  STG.E [R4.64], R3 ;  /* 0x0000000304007986 */ /* 0x000fe2000c101904 */
[----:B------:R-:W-:Y:S05]  /*1270*/  EXIT ;  /* 0x000000000000794d */ /* 0x000fea0003800000 */
.L_x_14:
[----:B------:R-:W-:-:S00]  /*1280*/  BRA `(.L_x_14) ;  /* 0xfffffff000007947 */ /* 0x000fc0000383ffff */
[----:B------:R-:W-:-:S00]  /*1290*/  NOP ;  /* 0x0000000000007918 */ /* 0x000fc00000000000 */
        /* <DEDUP_REMOVED lines=14> */
.L_x_15:


//--------------------- .nv.shared.candidate0     --------------------------
	.section	.nv.shared.candidate0,"aw",@nobits
	.align	4
.nv.shared.candidate0:
	.zero		432
